//
// Generated by NVIDIA NVVM Compiler
//
// Compiler Build ID: CL-36424714
// Cuda compilation tools, release 13.0, V13.0.88
// Based on NVVM 20.0.0
//

.version 9.0
.target sm_100
.address_size 64

	// .globl	_Z9vectorAddPKfS0_Pfi
// _ZZ15matrixMulSharedPKfS0_PfiiiE2As has been demoted
// _ZZ15matrixMulSharedPKfS0_PfiiiE2Bs has been demoted

.visible .entry _Z9vectorAddPKfS0_Pfi(
	.param .u64 .ptr .align 1 _Z9vectorAddPKfS0_Pfi_param_0,
	.param .u64 .ptr .align 1 _Z9vectorAddPKfS0_Pfi_param_1,
	.param .u64 .ptr .align 1 _Z9vectorAddPKfS0_Pfi_param_2,
	.param .u32 _Z9vectorAddPKfS0_Pfi_param_3
)
{
	.reg .pred 	%p<2>;
	.reg .b32 	%r<6>;
	.reg .b32 	%f<4>;
	.reg .b64 	%rd<11>;

	ld.param.u64 	%rd1, [_Z9vectorAddPKfS0_Pfi_param_0];
	ld.param.u64 	%rd2, [_Z9vectorAddPKfS0_Pfi_param_1];
	ld.param.u64 	%rd3, [_Z9vectorAddPKfS0_Pfi_param_2];
	ld.param.u32 	%r2, [_Z9vectorAddPKfS0_Pfi_param_3];
	mov.u32 	%r3, %ctaid.x;
	mov.u32 	%r4, %ntid.x;
	mov.u32 	%r5, %tid.x;
	mad.lo.s32 	%r1, %r3, %r4, %r5;
	setp.ge.s32 	%p1, %r1, %r2;
	@%p1 bra 	$L__BB0_2;
	cvta.to.global.u64 	%rd4, %rd1;
	cvta.to.global.u64 	%rd5, %rd2;
	cvta.to.global.u64 	%rd6, %rd3;
	mul.wide.s32 	%rd7, %r1, 4;
	add.s64 	%rd8, %rd4, %rd7;
	ld.global.f32 	%f1, [%rd8];
	add.s64 	%rd9, %rd5, %rd7;
	ld.global.f32 	%f2, [%rd9];
	add.f32 	%f3, %f1, %f2;
	add.s64 	%rd10, %rd6, %rd7;
	st.global.f32 	[%rd10], %f3;
$L__BB0_2:
	ret;

}
	// .globl	_Z14matrixMulNaivePKfS0_Pfiii
.visible .entry _Z14matrixMulNaivePKfS0_Pfiii(
	.param .u64 .ptr .align 1 _Z14matrixMulNaivePKfS0_Pfiii_param_0,
	.param .u64 .ptr .align 1 _Z14matrixMulNaivePKfS0_Pfiii_param_1,
	.param .u64 .ptr .align 1 _Z14matrixMulNaivePKfS0_Pfiii_param_2,
	.param .u32 _Z14matrixMulNaivePKfS0_Pfiii_param_3,
	.param .u32 _Z14matrixMulNaivePKfS0_Pfiii_param_4,
	.param .u32 _Z14matrixMulNaivePKfS0_Pfiii_param_5
)
{
	.reg .pred 	%p<13>;
	.reg .b32 	%r<41>;
	.reg .b32 	%f<68>;
	.reg .b64 	%rd<53>;

	ld.param.u64 	%rd7, [_Z14matrixMulNaivePKfS0_Pfiii_param_0];
	ld.param.u64 	%rd8, [_Z14matrixMulNaivePKfS0_Pfiii_param_1];
	ld.param.u64 	%rd6, [_Z14matrixMulNaivePKfS0_Pfiii_param_2];
	ld.param.u32 	%r20, [_Z14matrixMulNaivePKfS0_Pfiii_param_3];
	ld.param.u32 	%r18, [_Z14matrixMulNaivePKfS0_Pfiii_param_4];
	ld.param.u32 	%r19, [_Z14matrixMulNaivePKfS0_Pfiii_param_5];
	cvta.to.global.u64 	%rd1, %rd8;
	cvta.to.global.u64 	%rd2, %rd7;
	mov.u32 	%r21, %ctaid.y;
	mov.u32 	%r22, %ntid.y;
	mov.u32 	%r23, %tid.y;
	mad.lo.s32 	%r1, %r21, %r22, %r23;
	mov.u32 	%r24, %ctaid.x;
	mov.u32 	%r25, %ntid.x;
	mov.u32 	%r26, %tid.x;
	mad.lo.s32 	%r2, %r24, %r25, %r26;
	setp.ge.s32 	%p1, %r1, %r20;
	setp.ge.s32 	%p2, %r2, %r19;
	or.pred  	%p3, %p1, %p2;
	@%p3 bra 	$L__BB1_14;
	setp.lt.s32 	%p4, %r18, 1;
	mov.f32 	%f67, 0f00000000;
	@%p4 bra 	$L__BB1_13;
	mul.lo.s32 	%r3, %r18, %r1;
	and.b32  	%r4, %r18, 7;
	setp.lt.u32 	%p5, %r18, 8;
	mov.f32 	%f67, 0f00000000;
	mov.b32 	%r39, 0;
	@%p5 bra 	$L__BB1_5;
	and.b32  	%r39, %r18, 2147483640;
	neg.s32 	%r37, %r39;
	shl.b32 	%r7, %r19, 3;
	mul.wide.u32 	%rd9, %r3, 4;
	add.s64 	%rd10, %rd9, %rd2;
	add.s64 	%rd52, %rd10, 16;
	mov.f32 	%f67, 0f00000000;
	mul.wide.s32 	%rd13, %r19, 4;
	mov.u32 	%r36, %r2;
$L__BB1_4:
	.pragma "nounroll";
	ld.global.f32 	%f17, [%rd52+-16];
	mul.wide.s32 	%rd11, %r36, 4;
	add.s64 	%rd12, %rd1, %rd11;
	ld.global.f32 	%f18, [%rd12];
	fma.rn.f32 	%f19, %f17, %f18, %f67;
	ld.global.f32 	%f20, [%rd52+-12];
	add.s64 	%rd14, %rd12, %rd13;
	ld.global.f32 	%f21, [%rd14];
	fma.rn.f32 	%f22, %f20, %f21, %f19;
	ld.global.f32 	%f23, [%rd52+-8];
	add.s64 	%rd15, %rd14, %rd13;
	ld.global.f32 	%f24, [%rd15];
	fma.rn.f32 	%f25, %f23, %f24, %f22;
	ld.global.f32 	%f26, [%rd52+-4];
	add.s64 	%rd16, %rd15, %rd13;
	ld.global.f32 	%f27, [%rd16];
	fma.rn.f32 	%f28, %f26, %f27, %f25;
	ld.global.f32 	%f29, [%rd52];
	add.s64 	%rd17, %rd16, %rd13;
	ld.global.f32 	%f30, [%rd17];
	fma.rn.f32 	%f31, %f29, %f30, %f28;
	ld.global.f32 	%f32, [%rd52+4];
	add.s64 	%rd18, %rd17, %rd13;
	ld.global.f32 	%f33, [%rd18];
	fma.rn.f32 	%f34, %f32, %f33, %f31;
	ld.global.f32 	%f35, [%rd52+8];
	add.s64 	%rd19, %rd18, %rd13;
	ld.global.f32 	%f36, [%rd19];
	fma.rn.f32 	%f37, %f35, %f36, %f34;
	ld.global.f32 	%f38, [%rd52+12];
	add.s64 	%rd20, %rd19, %rd13;
	ld.global.f32 	%f39, [%rd20];
	fma.rn.f32 	%f67, %f38, %f39, %f37;
	add.s32 	%r37, %r37, 8;
	add.s32 	%r36, %r36, %r7;
	add.s64 	%rd52, %rd52, 32;
	setp.ne.s32 	%p6, %r37, 0;
	@%p6 bra 	$L__BB1_4;
$L__BB1_5:
	setp.eq.s32 	%p7, %r4, 0;
	@%p7 bra 	$L__BB1_13;
	and.b32  	%r13, %r18, 3;
	setp.lt.u32 	%p8, %r4, 4;
	@%p8 bra 	$L__BB1_8;
	add.s32 	%r28, %r39, %r3;
	mul.wide.u32 	%rd21, %r28, 4;
	add.s64 	%rd22, %rd2, %rd21;
	ld.global.f32 	%f41, [%rd22];
	mad.lo.s32 	%r29, %r39, %r19, %r2;
	mul.wide.s32 	%rd23, %r29, 4;
	add.s64 	%rd24, %rd1, %rd23;
	ld.global.f32 	%f42, [%rd24];
	fma.rn.f32 	%f43, %f41, %f42, %f67;
	cvt.u64.u32 	%rd25, %r3;
	cvt.u64.u32 	%rd26, %r39;
	add.s64 	%rd27, %rd26, %rd25;
	shl.b64 	%rd28, %rd27, 2;
	add.s64 	%rd29, %rd2, %rd28;
	ld.global.f32 	%f44, [%rd29+4];
	mul.wide.s32 	%rd30, %r19, 4;
	add.s64 	%rd31, %rd24, %rd30;
	ld.global.f32 	%f45, [%rd31];
	fma.rn.f32 	%f46, %f44, %f45, %f43;
	ld.global.f32 	%f47, [%rd29+8];
	add.s64 	%rd32, %rd31, %rd30;
	ld.global.f32 	%f48, [%rd32];
	fma.rn.f32 	%f49, %f47, %f48, %f46;
	ld.global.f32 	%f50, [%rd29+12];
	add.s64 	%rd33, %rd32, %rd30;
	ld.global.f32 	%f51, [%rd33];
	fma.rn.f32 	%f67, %f50, %f51, %f49;
	add.s32 	%r39, %r39, 4;
$L__BB1_8:
	setp.eq.s32 	%p9, %r13, 0;
	@%p9 bra 	$L__BB1_13;
	setp.eq.s32 	%p10, %r13, 1;
	@%p10 bra 	$L__BB1_11;
	add.s32 	%r30, %r39, %r3;
	mul.wide.u32 	%rd34, %r30, 4;
	add.s64 	%rd35, %rd2, %rd34;
	ld.global.f32 	%f53, [%rd35];
	mad.lo.s32 	%r31, %r39, %r19, %r2;
	mul.wide.s32 	%rd36, %r31, 4;
	add.s64 	%rd37, %rd1, %rd36;
	ld.global.f32 	%f54, [%rd37];
	fma.rn.f32 	%f55, %f53, %f54, %f67;
	cvt.u64.u32 	%rd38, %r3;
	cvt.u64.u32 	%rd39, %r39;
	add.s64 	%rd40, %rd39, %rd38;
	shl.b64 	%rd41, %rd40, 2;
	add.s64 	%rd42, %rd2, %rd41;
	ld.global.f32 	%f56, [%rd42+4];
	mul.wide.s32 	%rd43, %r19, 4;
	add.s64 	%rd44, %rd37, %rd43;
	ld.global.f32 	%f57, [%rd44];
	fma.rn.f32 	%f67, %f56, %f57, %f55;
	add.s32 	%r39, %r39, 2;
$L__BB1_11:
	and.b32  	%r32, %r18, 1;
	setp.eq.b32 	%p11, %r32, 1;
	not.pred 	%p12, %p11;
	@%p12 bra 	$L__BB1_13;
	add.s32 	%r33, %r39, %r3;
	mul.wide.u32 	%rd45, %r33, 4;
	add.s64 	%rd46, %rd2, %rd45;
	ld.global.f32 	%f58, [%rd46];
	mad.lo.s32 	%r34, %r39, %r19, %r2;
	mul.wide.s32 	%rd47, %r34, 4;
	add.s64 	%rd48, %rd1, %rd47;
	ld.global.f32 	%f59, [%rd48];
	fma.rn.f32 	%f67, %f58, %f59, %f67;
$L__BB1_13:
	mad.lo.s32 	%r35, %r19, %r1, %r2;
	cvta.to.global.u64 	%rd49, %rd6;
	mul.wide.s32 	%rd50, %r35, 4;
	add.s64 	%rd51, %rd49, %rd50;
	st.global.f32 	[%rd51], %f67;
$L__BB1_14:
	ret;

}
	// .globl	_Z15matrixMulSharedPKfS0_Pfiii
.visible .entry _Z15matrixMulSharedPKfS0_Pfiii(
	.param .u64 .ptr .align 1 _Z15matrixMulSharedPKfS0_Pfiii_param_0,
	.param .u64 .ptr .align 1 _Z15matrixMulSharedPKfS0_Pfiii_param_1,
	.param .u64 .ptr .align 1 _Z15matrixMulSharedPKfS0_Pfiii_param_2,
	.param .u32 _Z15matrixMulSharedPKfS0_Pfiii_param_3,
	.param .u32 _Z15matrixMulSharedPKfS0_Pfiii_param_4,
	.param .u32 _Z15matrixMulSharedPKfS0_Pfiii_param_5
)
{
	.reg .pred 	%p<12>;
	.reg .b32 	%r<43>;
	.reg .b32 	%f<63>;
	.reg .b64 	%rd<13>;
	// demoted variable
	.shared .align 4 .b8 _ZZ15matrixMulSharedPKfS0_PfiiiE2As[1024];
	// demoted variable
	.shared .align 4 .b8 _ZZ15matrixMulSharedPKfS0_PfiiiE2Bs[1024];
	ld.param.u64 	%rd4, [_Z15matrixMulSharedPKfS0_Pfiii_param_0];
	ld.param.u64 	%rd5, [_Z15matrixMulSharedPKfS0_Pfiii_param_1];
	ld.param.u64 	%rd6, [_Z15matrixMulSharedPKfS0_Pfiii_param_2];
	ld.param.u32 	%r24, [_Z15matrixMulSharedPKfS0_Pfiii_param_3];
	ld.param.u32 	%r25, [_Z15matrixMulSharedPKfS0_Pfiii_param_4];
	ld.param.u32 	%r26, [_Z15matrixMulSharedPKfS0_Pfiii_param_5];
	mov.u32 	%r27, %ctaid.y;
	shl.b32 	%r28, %r27, 4;
	mov.u32 	%r40, %tid.y;
	add.s32 	%r2, %r28, %r40;
	mov.u32 	%r29, %ctaid.x;
	shl.b32 	%r3, %r29, 4;
	mov.u32 	%r38, %tid.x;
	add.s32 	%r5, %r3, %r38;
	setp.lt.s32 	%p1, %r25, 1;
	mov.f32 	%f62, 0f00000000;
	@%p1 bra 	$L__BB2_7;
	add.s32 	%r30, %r25, 15;
	shr.u32 	%r31, %r30, 4;
	shl.b32 	%r32, %r40, 6;
	mov.u32 	%r33, _ZZ15matrixMulSharedPKfS0_PfiiiE2As;
	add.s32 	%r6, %r33, %r32;
	shl.b32 	%r34, %r38, 2;
	add.s32 	%r7, %r6, %r34;
	mov.u32 	%r35, _ZZ15matrixMulSharedPKfS0_PfiiiE2Bs;
	add.s32 	%r9, %r35, %r34;
	add.s32 	%r8, %r9, %r32;
	neg.s32 	%r42, %r31;
	mad.lo.s32 	%r36, %r40, %r26, %r38;
	add.s32 	%r41, %r36, %r3;
	shl.b32 	%r12, %r26, 4;
	mad.lo.s32 	%r39, %r25, %r2, %r38;
	cvta.to.global.u64 	%rd1, %rd4;
	cvta.to.global.u64 	%rd2, %rd5;
	mov.f32 	%f62, 0f00000000;
$L__BB2_2:
	setp.ge.s32 	%p2, %r2, %r24;
	mul.wide.s32 	%rd7, %r39, 4;
	add.s64 	%rd3, %rd1, %rd7;
	setp.ge.s32 	%p3, %r38, %r25;
	mov.f32 	%f60, 0f00000000;
	or.pred  	%p4, %p2, %p3;
	@%p4 bra 	$L__BB2_4;
	ld.global.f32 	%f60, [%rd3];
$L__BB2_4:
	setp.ge.s32 	%p5, %r5, %r26;
	st.shared.f32 	[%r7], %f60;
	setp.ge.s32 	%p6, %r40, %r25;
	mov.f32 	%f61, 0f00000000;
	or.pred  	%p7, %p5, %p6;
	@%p7 bra 	$L__BB2_6;
	mul.wide.s32 	%rd8, %r41, 4;
	add.s64 	%rd9, %rd2, %rd8;
	ld.global.f32 	%f61, [%rd9];
$L__BB2_6:
	st.shared.f32 	[%r8], %f61;
	bar.sync 	0;
	ld.shared.f32 	%f12, [%r6];
	ld.shared.f32 	%f13, [%r9];
	fma.rn.f32 	%f14, %f12, %f13, %f62;
	ld.shared.f32 	%f15, [%r6+4];
	ld.shared.f32 	%f16, [%r9+64];
	fma.rn.f32 	%f17, %f15, %f16, %f14;
	ld.shared.f32 	%f18, [%r6+8];
	ld.shared.f32 	%f19, [%r9+128];
	fma.rn.f32 	%f20, %f18, %f19, %f17;
	ld.shared.f32 	%f21, [%r6+12];
	ld.shared.f32 	%f22, [%r9+192];
	fma.rn.f32 	%f23, %f21, %f22, %f20;
	ld.shared.f32 	%f24, [%r6+16];
	ld.shared.f32 	%f25, [%r9+256];
	fma.rn.f32 	%f26, %f24, %f25, %f23;
	ld.shared.f32 	%f27, [%r6+20];
	ld.shared.f32 	%f28, [%r9+320];
	fma.rn.f32 	%f29, %f27, %f28, %f26;
	ld.shared.f32 	%f30, [%r6+24];
	ld.shared.f32 	%f31, [%r9+384];
	fma.rn.f32 	%f32, %f30, %f31, %f29;
	ld.shared.f32 	%f33, [%r6+28];
	ld.shared.f32 	%f34, [%r9+448];
	fma.rn.f32 	%f35, %f33, %f34, %f32;
	ld.shared.f32 	%f36, [%r6+32];
	ld.shared.f32 	%f37, [%r9+512];
	fma.rn.f32 	%f38, %f36, %f37, %f35;
	ld.shared.f32 	%f39, [%r6+36];
	ld.shared.f32 	%f40, [%r9+576];
	fma.rn.f32 	%f41, %f39, %f40, %f38;
	ld.shared.f32 	%f42, [%r6+40];
	ld.shared.f32 	%f43, [%r9+640];
	fma.rn.f32 	%f44, %f42, %f43, %f41;
	ld.shared.f32 	%f45, [%r6+44];
	ld.shared.f32 	%f46, [%r9+704];
	fma.rn.f32 	%f47, %f45, %f46, %f44;
	ld.shared.f32 	%f48, [%r6+48];
	ld.shared.f32 	%f49, [%r9+768];
	fma.rn.f32 	%f50, %f48, %f49, %f47;
	ld.shared.f32 	%f51, [%r6+52];
	ld.shared.f32 	%f52, [%r9+832];
	fma.rn.f32 	%f53, %f51, %f52, %f50;
	ld.shared.f32 	%f54, [%r6+56];
	ld.shared.f32 	%f55, [%r9+896];
	fma.rn.f32 	%f56, %f54, %f55, %f53;
	ld.shared.f32 	%f57, [%r6+60];
	ld.shared.f32 	%f58, [%r9+960];
	fma.rn.f32 	%f62, %f57, %f58, %f56;
	bar.sync 	0;
	add.s32 	%r42, %r42, 1;
	setp.ne.s32 	%p8, %r42, 0;
	add.s32 	%r41, %r41, %r12;
	add.s32 	%r40, %r40, 16;
	add.s32 	%r39, %r39, 16;
	add.s32 	%r38, %r38, 16;
	@%p8 bra 	$L__BB2_2;
$L__BB2_7:
	setp.ge.s32 	%p9, %r2, %r24;
	setp.ge.s32 	%p10, %r5, %r26;
	or.pred  	%p11, %p9, %p10;
	@%p11 bra 	$L__BB2_9;
	mad.lo.s32 	%r37, %r26, %r2, %r5;
	cvta.to.global.u64 	%rd10, %rd6;
	mul.wide.s32 	%rd11, %r37, 4;
	add.s64 	%rd12, %rd10, %rd11;
	st.global.f32 	[%rd12], %f62;
$L__BB2_9:
	ret;

}


// ===== COMPILED SASS (sm_100) =====

	.target	sm_100

	.elftype	@"ET_EXEC"


//--------------------- .note.nv.tkinfo           --------------------------
	.section	.note.nv.tkinfo,"",@"SHT_NOTE"
	.sectionflags	@"SHF_NOTE_NV_TKINFO"
	.tkinfo
        /*0018*/ 	.word	0x00000002
        /*0030*/ 	.string	""
        /*0030*/ 	.string	"ptxas"
        /*0030*/ 	.string	"Cuda compilation tools, release 13.0, V13.0.88"
        /*0030*/ 	.string	"Build cuda_13.0.r13.0/compiler.36424714_0"
        /*0030*/ 	.string	"-arch sm_100 -m 64 "



//--------------------- .note.nv.cuinfo           --------------------------
	.section	.note.nv.cuinfo,"",@"SHT_NOTE"
	.sectionflags	@"SHF_NOTE_NV_CUINFO"
        /*0018*/ 	.short	0x0002
        /*001a*/ 	.short	0x0064
        /*001c*/ 	.short	0x0082
	.zero		2


//--------------------- .nv.info                  --------------------------
	.section	.nv.info,"",@"SHT_CUDA_INFO"
	.align	4


	//----- nvinfo : EIATTR_REGCOUNT
	.align		4
        /*0000*/ 	.byte	0x04, 0x2f
        /*0002*/ 	.short	(.L_1 - .L_0)
	.align		4
.L_0:
        /*0004*/ 	.word	index@(_Z9vectorAddPKfS0_Pfi)
        /*0008*/ 	.word	0x0000000c


	//----- nvinfo : EIATTR_FRAME_SIZE
	.align		4
.L_1:
        /*000c*/ 	.byte	0x04, 0x11
        /*000e*/ 	.short	(.L_3 - .L_2)
	.align		4
.L_2:
        /*0010*/ 	.word	index@(_Z9vectorAddPKfS0_Pfi)
        /*0014*/ 	.word	0x00000000


	//----- nvinfo : EIATTR_REGCOUNT
	.align		4
.L_3:
        /*0018*/ 	.byte	0x04, 0x2f
        /*001a*/ 	.short	(.L_5 - .L_4)
	.align		4
.L_4:
        /*001c*/ 	.word	index@(_Z14matrixMulNaivePKfS0_Pfiii)
        /*0020*/ 	.word	0x00000020


	//----- nvinfo : EIATTR_FRAME_SIZE
	.align		4
.L_5:
        /*0024*/ 	.byte	0x04, 0x11
        /*0026*/ 	.short	(.L_7 - .L_6)
	.align		4
.L_6:
        /*0028*/ 	.word	index@(_Z14matrixMulNaivePKfS0_Pfiii)
        /*002c*/ 	.word	0x00000000


	//----- nvinfo : EIATTR_REGCOUNT
	.align		4
.L_7:
        /*0030*/ 	.byte	0x04, 0x2f
        /*0032*/ 	.short	(.L_9 - .L_8)
	.align		4
.L_8:
        /*0034*/ 	.word	index@(_Z15matrixMulSharedPKfS0_Pfiii)
        /*0038*/ 	.word	0x00000020


	//----- nvinfo : EIATTR_FRAME_SIZE
	.align		4
.L_9:
        /*003c*/ 	.byte	0x04, 0x11
        /*003e*/ 	.short	(.L_11 - .L_10)
	.align		4
.L_10:
        /*0040*/ 	.word	index@(_Z15matrixMulSharedPKfS0_Pfiii)
        /*0044*/ 	.word	0x00000000


	//----- nvinfo : EIATTR_MIN_STACK_SIZE
	.align		4
.L_11:
        /*0048*/ 	.byte	0x04, 0x12
        /*004a*/ 	.short	(.L_13 - .L_12)
	.align		4
.L_12:
        /*004c*/ 	.word	index@(_Z15matrixMulSharedPKfS0_Pfiii)
        /*0050*/ 	.word	0x00000000


	//----- nvinfo : EIATTR_MIN_STACK_SIZE
	.align		4
.L_13:
        /*0054*/ 	.byte	0x04, 0x12
        /*0056*/ 	.short	(.L_15 - .L_14)
	.align		4
.L_14:
        /*0058*/ 	.word	index@(_Z14matrixMulNaivePKfS0_Pfiii)
        /*005c*/ 	.word	0x00000000


	//----- nvinfo : EIATTR_MIN_STACK_SIZE
	.align		4
.L_15:
        /*0060*/ 	.byte	0x04, 0x12
        /*0062*/ 	.short	(.L_17 - .L_16)
	.align		4
.L_16:
        /*0064*/ 	.word	index@(_Z9vectorAddPKfS0_Pfi)
        /*0068*/ 	.word	0x00000000
.L_17:


//--------------------- .nv.compat                --------------------------
	.section	.nv.compat,"",@"SHT_CUDA_COMPAT_INFO"
	.align	4
        /*0000*/ 	.byte	0x02, 0x09, 0x00, 0x00, 0x02, 0x02, 0x01, 0x00, 0x02, 0x05, 0x05, 0x00, 0x03, 0x07, 0x01, 0x01
        /*0010*/ 	.byte	0x02, 0x03, 0x00, 0x00, 0x02, 0x06, 0x01, 0x00, 0x04, 0x0b, 0x08, 0x00, 0x09, 0x00, 0x00, 0x00
        /*0020*/ 	.byte	0x00, 0x00, 0x00, 0x00


//--------------------- .nv.info._Z15matrixMulSharedPKfS0_Pfiii --------------------------
	.section	.nv.info._Z15matrixMulSharedPKfS0_Pfiii,"",@"SHT_CUDA_INFO"
	.sectionflags	@""
	.align	4


	//----- nvinfo : EIATTR_CUDA_API_VERSION
	.align		4
        /*0000*/ 	.byte	0x04, 0x37
        /*0002*/ 	.short	(.L_19 - .L_18)
.L_18:
        /*0004*/ 	.word	0x00000082


	//----- nvinfo : EIATTR_KPARAM_INFO
	.align		4
.L_19:
        /*0008*/ 	.byte	0x04, 0x17
        /*000a*/ 	.short	(.L_21 - .L_20)
.L_20:
        /*000c*/ 	.word	0x00000000
        /*0010*/ 	.short	0x0005
        /*0012*/ 	.short	0x0020
        /*0014*/ 	.byte	0x00, 0xf0, 0x11, 0x00


	//----- nvinfo : EIATTR_KPARAM_INFO
	.align		4
.L_21:
        /*0018*/ 	.byte	0x04, 0x17
        /*001a*/ 	.short	(.L_23 - .L_22)
.L_22:
        /*001c*/ 	.word	0x00000000
        /*0020*/ 	.short	0x0004
        /*0022*/ 	.short	0x001c
        /*0024*/ 	.byte	0x00, 0xf0, 0x11, 0x00


	//----- nvinfo : EIATTR_KPARAM_INFO
	.align		4
.L_23:
        /*0028*/ 	.byte	0x04, 0x17
        /*002a*/ 	.short	(.L_25 - .L_24)
.L_24:
        /*002c*/ 	.word	0x00000000
        /*0030*/ 	.short	0x0003
        /*0032*/ 	.short	0x0018
        /*0034*/ 	.byte	0x00, 0xf0, 0x11, 0x00


	//----- nvinfo : EIATTR_KPARAM_INFO
	.align		4
.L_25:
        /*0038*/ 	.byte	0x04, 0x17
        /*003a*/ 	.short	(.L_27 - .L_26)
.L_26:
        /*003c*/ 	.word	0x00000000
        /*0040*/ 	.short	0x0002
        /*0042*/ 	.short	0x0010
        /*0044*/ 	.byte	0x00, 0xf5, 0x21, 0x00


	//----- nvinfo : EIATTR_KPARAM_INFO
	.align		4
.L_27:
        /*0048*/ 	.byte	0x04, 0x17
        /*004a*/ 	.short	(.L_29 - .L_28)
.L_28:
        /*004c*/ 	.word	0x00000000
        /*0050*/ 	.short	0x0001
        /*0052*/ 	.short	0x0008
        /*0054*/ 	.byte	0x00, 0xf5, 0x21, 0x00


	//----- nvinfo : EIATTR_KPARAM_INFO
	.align		4
.L_29:
        /*0058*/ 	.byte	0x04, 0x17
        /*005a*/ 	.short	(.L_31 - .L_30)
.L_30:
        /*005c*/ 	.word	0x00000000
        /*0060*/ 	.short	0x0000
        /*0062*/ 	.short	0x0000
        /*0064*/ 	.byte	0x00, 0xf5, 0x21, 0x00


	//----- nvinfo : EIATTR_SPARSE_MMA_MASK
	.align		4
.L_31:
        /*0068*/ 	.byte	0x03, 0x50
        /*006a*/ 	.short	0x0000


	//----- nvinfo : EIATTR_MAXREG_COUNT
	.align		4
        /*006c*/ 	.byte	0x03, 0x1b
        /*006e*/ 	.short	0x00ff


	//----- nvinfo : EIATTR_NUM_BARRIERS
	.align		4
        /*0070*/ 	.byte	0x02, 0x4c
        /*0072*/ 	.byte	0x01
	.zero		1


	//----- nvinfo : EIATTR_MERCURY_ISA_VERSION
	.align		4
        /*0074*/ 	.byte	0x03, 0x5f
        /*0076*/ 	.short	0x0101


	//----- nvinfo : EIATTR_VRC_CTA_INIT_COUNT
	.align		4
        /*0078*/ 	.byte	0x02, 0x4a
	.zero		1
	.zero		1


	//----- nvinfo : EIATTR_EXIT_INSTR_OFFSETS
	.align		4
        /*007c*/ 	.byte	0x04, 0x1c
        /*007e*/ 	.short	(.L_33 - .L_32)


	//   ....[0]....
.L_32:
        /*0080*/ 	.word	0x000005e0


	//   ....[1]....
        /*0084*/ 	.word	0x00000630


	//----- nvinfo : EIATTR_CBANK_PARAM_SIZE
	.align		4
.L_33:
        /*0088*/ 	.byte	0x03, 0x19
        /*008a*/ 	.short	0x0024


	//----- nvinfo : EIATTR_PARAM_CBANK
	.align		4
        /*008c*/ 	.byte	0x04, 0x0a
        /*008e*/ 	.short	(.L_35 - .L_34)
	.align		4
.L_34:
        /*0090*/ 	.word	index@(.nv.constant0._Z15matrixMulSharedPKfS0_Pfiii)
        /*0094*/ 	.short	0x0380
        /*0096*/ 	.short	0x0024


	//----- nvinfo : EIATTR_SW_WAR
	.align		4
.L_35:
        /*0098*/ 	.byte	0x04, 0x36
        /*009a*/ 	.short	(.L_37 - .L_36)
.L_36:
        /*009c*/ 	.word	0x00000008
.L_37:


//--------------------- .nv.info._Z14matrixMulNaivePKfS0_Pfiii --------------------------
	.section	.nv.info._Z14matrixMulNaivePKfS0_Pfiii,"",@"SHT_CUDA_INFO"
	.sectionflags	@""
	.align	4


	//----- nvinfo : EIATTR_CUDA_API_VERSION
	.align		4
        /*0000*/ 	.byte	0x04, 0x37
        /*0002*/ 	.short	(.L_39 - .L_38)
.L_38:
        /*0004*/ 	.word	0x00000082


	//----- nvinfo : EIATTR_KPARAM_INFO
	.align		4
.L_39:
        /*0008*/ 	.byte	0x04, 0x17
        /*000a*/ 	.short	(.L_41 - .L_40)
.L_40:
        /*000c*/ 	.word	0x00000000
        /*0010*/ 	.short	0x0005
        /*0012*/ 	.short	0x0020
        /*0014*/ 	.byte	0x00, 0xf0, 0x11, 0x00


	//----- nvinfo : EIATTR_KPARAM_INFO
	.align		4
.L_41:
        /*0018*/ 	.byte	0x04, 0x17
        /*001a*/ 	.short	(.L_43 - .L_42)
.L_42:
        /*001c*/ 	.word	0x00000000
        /*0020*/ 	.short	0x0004
        /*0022*/ 	.short	0x001c
        /*0024*/ 	.byte	0x00, 0xf0, 0x11, 0x00


	//----- nvinfo : EIATTR_KPARAM_INFO
	.align		4
.L_43:
        /*0028*/ 	.byte	0x04, 0x17
        /*002a*/ 	.short	(.L_45 - .L_44)
.L_44:
        /*002c*/ 	.word	0x00000000
        /*0030*/ 	.short	0x0003
        /*0032*/ 	.short	0x0018
        /*0034*/ 	.byte	0x00, 0xf0, 0x11, 0x00


	//----- nvinfo : EIATTR_KPARAM_INFO
	.align		4
.L_45:
        /*0038*/ 	.byte	0x04, 0x17
        /*003a*/ 	.short	(.L_47 - .L_46)
.L_46:
        /*003c*/ 	.word	0x00000000
        /*0040*/ 	.short	0x0002
        /*0042*/ 	.short	0x0010
        /*0044*/ 	.byte	0x00, 0xf5, 0x21, 0x00


	//----- nvinfo : EIATTR_KPARAM_INFO
	.align		4
.L_47:
        /*0048*/ 	.byte	0x04, 0x17
        /*004a*/ 	.short	(.L_49 - .L_48)
.L_48:
        /*004c*/ 	.word	0x00000000
        /*0050*/ 	.short	0x0001
        /*0052*/ 	.short	0x0008
        /*0054*/ 	.byte	0x00, 0xf5, 0x21, 0x00


	//----- nvinfo : EIATTR_KPARAM_INFO
	.align		4
.L_49:
        /*0058*/ 	.byte	0x04, 0x17
        /*005a*/ 	.short	(.L_51 - .L_50)
.L_50:
        /*005c*/ 	.word	0x00000000
        /*0060*/ 	.short	0x0000
        /*0062*/ 	.short	0x0000
        /*0064*/ 	.byte	0x00, 0xf5, 0x21, 0x00


	//----- nvinfo : EIATTR_SPARSE_MMA_MASK
	.align		4
.L_51:
        /*0068*/ 	.byte	0x03, 0x50
        /*006a*/ 	.short	0x0000


	//----- nvinfo : EIATTR_MAXREG_COUNT
	.align		4
        /*006c*/ 	.byte	0x03, 0x1b
        /*006e*/ 	.short	0x00ff


	//----- nvinfo : EIATTR_MERCURY_ISA_VERSION
	.align		4
        /*0070*/ 	.byte	0x03, 0x5f
        /*0072*/ 	.short	0x0101


	//----- nvinfo : EIATTR_VRC_CTA_INIT_COUNT
	.align		4
        /*0074*/ 	.byte	0x02, 0x4a
	.zero		1
	.zero		1


	//----- nvinfo : EIATTR_EXIT_INSTR_OFFSETS
	.align		4
        /*0078*/ 	.byte	0x04, 0x1c
        /*007a*/ 	.short	(.L_53 - .L_52)


	//   ....[0]....
.L_52:
        /*007c*/ 	.word	0x000000d0


	//   ....[1]....
        /*0080*/ 	.word	0x000008f0


	//----- nvinfo : EIATTR_CBANK_PARAM_SIZE
	.align		4
.L_53:
        /*0084*/ 	.byte	0x03, 0x19
        /*0086*/ 	.short	0x0024


	//----- nvinfo : EIATTR_PARAM_CBANK
	.align		4
        /*0088*/ 	.byte	0x04, 0x0a
        /*008a*/ 	.short	(.L_55 - .L_54)
	.align		4
.L_54:
        /*008c*/ 	.word	index@(.nv.constant0._Z14matrixMulNaivePKfS0_Pfiii)
        /*0090*/ 	.short	0x0380
        /*0092*/ 	.short	0x0024


	//----- nvinfo : EIATTR_SW_WAR
	.align		4
.L_55:
        /*0094*/ 	.byte	0x04, 0x36
        /*0096*/ 	.short	(.L_57 - .L_56)
.L_56:
        /*0098*/ 	.word	0x00000008
.L_57:


//--------------------- .nv.info._Z9vectorAddPKfS0_Pfi --------------------------
	.section	.nv.info._Z9vectorAddPKfS0_Pfi,"",@"SHT_CUDA_INFO"
	.sectionflags	@""
	.align	4


	//----- nvinfo : EIATTR_CUDA_API_VERSION
	.align		4
        /*0000*/ 	.byte	0x04, 0x37
        /*0002*/ 	.short	(.L_59 - .L_58)
.L_58:
        /*0004*/ 	.word	0x00000082


	//----- nvinfo : EIATTR_KPARAM_INFO
	.align		4
.L_59:
        /*0008*/ 	.byte	0x04, 0x17
        /*000a*/ 	.short	(.L_61 - .L_60)
.L_60:
        /*000c*/ 	.word	0x00000000
        /*0010*/ 	.short	0x0003
        /*0012*/ 	.short	0x0018
        /*0014*/ 	.byte	0x00, 0xf0, 0x11, 0x00


	//----- nvinfo : EIATTR_KPARAM_INFO
	.align		4
.L_61:
        /*0018*/ 	.byte	0x04, 0x17
        /*001a*/ 	.short	(.L_63 - .L_62)
.L_62:
        /*001c*/ 	.word	0x00000000
        /*0020*/ 	.short	0x0002
        /*0022*/ 	.short	0x0010
        /*0024*/ 	.byte	0x00, 0xf5, 0x21, 0x00


	//----- nvinfo : EIATTR_KPARAM_INFO
	.align		4
.L_63:
        /*0028*/ 	.byte	0x04, 0x17
        /*002a*/ 	.short	(.L_65 - .L_64)
.L_64:
        /*002c*/ 	.word	0x00000000
        /*0030*/ 	.short	0x0001
        /*0032*/ 	.short	0x0008
        /*0034*/ 	.byte	0x00, 0xf5, 0x21, 0x00


	//----- nvinfo : EIATTR_KPARAM_INFO
	.align		4
.L_65:
        /*0038*/ 	.byte	0x04, 0x17
        /*003a*/ 	.short	(.L_67 - .L_66)
.L_66:
        /*003c*/ 	.word	0x00000000
        /*0040*/ 	.short	0x0000
        /*0042*/ 	.short	0x0000
        /*0044*/ 	.byte	0x00, 0xf5, 0x21, 0x00


	//----- nvinfo : EIATTR_SPARSE_MMA_MASK
	.align		4
.L_67:
        /*0048*/ 	.byte	0x03, 0x50
        /*004a*/ 	.short	0x0000


	//----- nvinfo : EIATTR_MAXREG_COUNT
	.align		4
        /*004c*/ 	.byte	0x03, 0x1b
        /*004e*/ 	.short	0x00ff


	//----- nvinfo : EIATTR_MERCURY_ISA_VERSION
	.align		4
        /*0050*/ 	.byte	0x03, 0x5f
        /*0052*/ 	.short	0x0101


	//----- nvinfo : EIATTR_VRC_CTA_INIT_COUNT
	.align		4
        /*0054*/ 	.byte	0x02, 0x4a
	.zero		1
	.zero		1


	//----- nvinfo : EIATTR_EXIT_INSTR_OFFSETS
	.align		4
        /*0058*/ 	.byte	0x04, 0x1c
        /*005a*/ 	.short	(.L_69 - .L_68)


	//   ....[0]....
.L_68:
        /*005c*/ 	.word	0x00000070


	//   ....[1]....
        /*0060*/ 	.word	0x00000130


	//----- nvinfo : EIATTR_CBANK_PARAM_SIZE
	.align		4
.L_69:
        /*0064*/ 	.byte	0x03, 0x19
        /*0066*/ 	.short	0x001c


	//----- nvinfo : EIATTR_PARAM_CBANK
	.align		4
        /*0068*/ 	.byte	0x04, 0x0a
        /*006a*/ 	.short	(.L_71 - .L_70)
	.align		4
.L_70:
        /*006c*/ 	.word	index@(.nv.constant0._Z9vectorAddPKfS0_Pfi)
        /*0070*/ 	.short	0x0380
        /*0072*/ 	.short	0x001c


	//----- nvinfo : EIATTR_SW_WAR
	.align		4
.L_71:
        /*0074*/ 	.byte	0x04, 0x36
        /*0076*/ 	.short	(.L_73 - .L_72)
.L_72:
        /*0078*/ 	.word	0x00000008
.L_73:


//--------------------- .nv.callgraph             --------------------------
	.section	.nv.callgraph,"",@"SHT_CUDA_CALLGRAPH"
	.align	4
	.sectionentsize	8
	.align		4
        /*0000*/ 	.word	0x00000000
	.align		4
        /*0004*/ 	.word	0xffffffff
	.align		4
        /*0008*/ 	.word	0x00000000
	.align		4
        /*000c*/ 	.word	0xfffffffe
	.align		4
        /*0010*/ 	.word	0x00000000
	.align		4
        /*0014*/ 	.word	0xfffffffd
	.align		4
        /*0018*/ 	.word	0x00000000
	.align		4
        /*001c*/ 	.word	0xfffffffc


//--------------------- .text._Z15matrixMulSharedPKfS0_Pfiii --------------------------
	.section	.text._Z15matrixMulSharedPKfS0_Pfiii,"ax",@progbits
	.align	128
        .global         _Z15matrixMulSharedPKfS0_Pfiii
        .type           _Z15matrixMulSharedPKfS0_Pfiii,@function
        .size           _Z15matrixMulSharedPKfS0_Pfiii,(.L_x_9 - _Z15matrixMulSharedPKfS0_Pfiii)
        .other          _Z15matrixMulSharedPKfS0_Pfiii,@"STO_CUDA_ENTRY STV_DEFAULT"
_Z15matrixMulSharedPKfS0_Pfiii:
.text._Z15matrixMulSharedPKfS0_Pfiii:
[----:B------:R-:W-:Y:S01]  /*0000*/  LDC R1, c[0x0][0x37c] ;  /* 0x0000df00ff017b82 */ /* 0x000fe20000000800 */
[----:B------:R-:W0:Y:S01]  /*0010*/  S2R R12, SR_CTAID.Y ;  /* 0x00000000000c7919 */ /* 0x000e220000002600 */
[----:B------:R-:W1:Y:S01]  /*0020*/  LDCU UR10, c[0x0][0x39c] ;  /* 0x00007380ff0a77ac */ /* 0x000e620008000800 */
[----:B------:R-:W-:Y:S01]  /*0030*/  HFMA2 R23, -RZ, RZ, 0, 0 ;  /* 0x00000000ff177431 */ /* 0x000fe200000001ff */
[----:B------:R-:W0:Y:S01]  /*0040*/  S2R R0, SR_TID.Y ;  /* 0x0000000000007919 */ /* 0x000e220000002200 */
[----:B------:R-:W2:Y:S01]  /*0050*/  LDCU UR14, c[0x0][0x3a0] ;  /* 0x00007400ff0e77ac */ /* 0x000ea20008000800 */
[----:B------:R-:W3:Y:S01]  /*0060*/  S2R R5, SR_CTAID.X ;  /* 0x0000000000057919 */ /* 0x000ee20000002500 */
[----:B------:R-:W4:Y:S01]  /*0070*/  LDCU.64 UR8, c[0x0][0x358] ;  /* 0x00006b00ff0877ac */ /* 0x000f220008000a00 */
[----:B------:R-:W3:Y:S01]  /*0080*/  S2R R21, SR_TID.X ;  /* 0x0000000000157919 */ /* 0x000ee20000002100 */
[----:B-1----:R-:W-:Y:S01]  /*0090*/  UISETP.GE.AND UP0, UPT, UR10, 0x1, UPT ;  /* 0x000000010a00788c */ /* 0x002fe2000bf06270 */
[----:B0-----:R-:W-:-:S02]  /*00a0*/  LEA R12, R12, R0, 0x4 ;  /* 0x000000000c0c7211 */ /* 0x001fc400078e20ff */
[----:B---3--:R-:W-:-:S06]  /*00b0*/  LEA R13, R5, R21, 0x4 ;  /* 0x00000015050d7211 */ /* 0x008fcc00078e20ff */
[----:B--2-4-:R-:W-:Y:S05]  /*00c0*/  BRA.U !UP0, `(.L_x_0) ;  /* 0x0000000508387547 */ /* 0x014fea000b800000 */
[----:B------:R-:W0:Y:S01]  /*00d0*/  S2UR UR7, SR_CgaCtaId ;  /* 0x00000000000779c3 */ /* 0x000e220000008800 */
[----:B------:R-:W1:Y:S01]  /*00e0*/  LDCU UR11, c[0x0][0x3a0] ;  /* 0x00007400ff0b77ac */ /* 0x000e620008000800 */
[----:B------:R-:W-:Y:S01]  /*00f0*/  MOV R23, RZ ;  /* 0x000000ff00177202 */ /* 0x000fe20000000f00 */
[----:B------:R-:W-:Y:S01]  /*0100*/  IMAD R15, R12, UR10, R21 ;  /* 0x0000000a0c0f7c24 */ /* 0x000fe2000f8e0215 */
[----:B------:R-:W-:Y:S01]  /*0110*/  UMOV UR5, 0x400 ;  /* 0x0000040000057882 */ /* 0x000fe20000000000 */
[----:B------:R-:W-:-:S03]  /*0120*/  UIADD3 UR4, UPT, UPT, UR10, 0xf, URZ ;  /* 0x0000000f0a047890 */ /* 0x000fc6000fffe0ff */
[----:B------:R-:W2:Y:S01]  /*0130*/  LDC R16, c[0x0][0x3a0] ;  /* 0x0000e800ff107b82 */ /* 0x000ea20000000800 */
[----:B------:R-:W-:Y:S02]  /*0140*/  UIADD3 UR6, UPT, UPT, UR5, 0x400, URZ ;  /* 0x0000040005067890 */ /* 0x000fe4000fffe0ff */
[----:B------:R-:W-:Y:S01]  /*0150*/  USHF.R.U32.HI UR4, URZ, 0x4, UR4 ;  /* 0x00000004ff047899 */ /* 0x000fe20008011604 */
[----:B------:R-:W3:Y:S04]  /*0160*/  LDCU.64 UR12, c[0x0][0x398] ;  /* 0x00007300ff0c77ac */ /* 0x000ee80008000a00 */
[----:B------:R-:W4:Y:S01]  /*0170*/  LDC.64 R2, c[0x0][0x380] ;  /* 0x0000e000ff027b82 */ /* 0x000f220000000a00 */
[----:B------:R-:W-:Y:S01]  /*0180*/  UIADD3 UR4, UPT, UPT, -UR4, URZ, URZ ;  /* 0x000000ff04047290 */ /* 0x000fe2000fffe1ff */
[----:B-1----:R-:W-:Y:S01]  /*0190*/  IMAD R14, R0, UR11, R21 ;  /* 0x0000000b000e7c24 */ /* 0x002fe2000f8e0215 */
[----:B0-----:R-:W-:-:S04]  /*01a0*/  ULEA UR5, UR7, UR5, 0x18 ;  /* 0x0000000507057291 */ /* 0x001fc8000f8ec0ff */
[----:B------:R-:W-:Y:S01]  /*01b0*/  LEA R14, R5, R14, 0x4 ;  /* 0x0000000e050e7211 */ /* 0x000fe200078e20ff */
[----:B------:R-:W-:Y:S01]  /*01c0*/  ULEA UR6, UR7, UR6, 0x18 ;  /* 0x0000000607067291 */ /* 0x000fe2000f8ec0ff */
[----:B------:R-:W-:-:S05]  /*01d0*/  LEA R18, R0, UR5, 0x6 ;  /* 0x0000000500127c11 */ /* 0x000fca000f8e30ff */
[C---:B------:R-:W-:Y:S02]  /*01e0*/  LEA R19, R21.reuse, UR6, 0x2 ;  /* 0x0000000615137c11 */ /* 0x040fe4000f8e10ff */
[----:B------:R-:W-:Y:S02]  /*01f0*/  LEA R20, R21, R18, 0x2 ;  /* 0x0000001215147211 */ /* 0x000fe400078e10ff */
[----:B---3--:R-:W-:-:S07]  /*0200*/  LEA R17, R0, R19, 0x6 ;  /* 0x0000001300117211 */ /* 0x008fce00078e30ff */
.L_x_1:
[----:B------:R-:W-:Y:S01]  /*0210*/  ISETP.GE.AND P0, PT, R0, UR13, PT ;  /* 0x0000000d00007c0c */ /* 0x000fe2000bf06270 */
[----:B------:R-:W-:Y:S01]  /*0220*/  HFMA2 R22, -RZ, RZ, 0, 0 ;  /* 0x00000000ff167431 */ /* 0x000fe200000001ff */
[----:B------:R-:W-:Y:S01]  /*0230*/  ISETP.GE.AND P1, PT, R21, UR13, PT ;  /* 0x0000000d15007c0c */ /* 0x000fe2000bf26270 */
[----:B----4-:R-:W-:Y:S01]  /*0240*/  IMAD.WIDE R4, R15, 0x4, R2 ;  /* 0x000000040f047825 */ /* 0x010fe200078e0202 */
[----:B--2---:R-:W-:Y:S02]  /*0250*/  ISETP.GE.OR P0, PT, R13, R16, P0 ;  /* 0x000000100d00720c */ /* 0x004fe40000706670 */
[----:B------:R-:W-:Y:S02]  /*0260*/  ISETP.GE.OR P1, PT, R12, UR12, P1 ;  /* 0x0000000c0c007c0c */ /* 0x000fe40008f26670 */
[----:B------:R-:W-:-:S09]  /*0270*/  MOV R27, RZ ;  /* 0x000000ff001b7202 */ /* 0x000fd20000000f00 */
[----:B------:R-:W0:Y:S02]  /*0280*/  @!P0 LDC.64 R6, c[0x0][0x388] ;  /* 0x0000e200ff068b82 */ /* 0x000e240000000a00 */
[----:B------:R-:W2:Y:S01]  /*0290*/  @!P1 LDG.E R27, desc[UR8][R4.64] ;  /* 0x00000008041b9981 */ /* 0x000ea2000c1e1900 */
[----:B0-----:R-:W-:-:S05]  /*02a0*/  @!P0 IMAD.WIDE R6, R14, 0x4, R6 ;  /* 0x000000040e068825 */ /* 0x001fca00078e0206 */
[----:B------:R-:W3:Y:S01]  /*02b0*/  @!P0 LDG.E R22, desc[UR8][R6.64] ;  /* 0x0000000806168981 */ /* 0x000ee2000c1e1900 */
[----:B------:R-:W-:-:S04]  /*02c0*/  UIADD3 UR4, UPT, UPT, UR4, 0x1, URZ ;  /* 0x0000000104047890 */ /* 0x000fc8000fffe0ff */
[----:B------:R-:W-:Y:S01]  /*02d0*/  UISETP.NE.AND UP0, UPT, UR4, URZ, UPT ;  /* 0x000000ff0400728c */ /* 0x000fe2000bf05270 */
[----:B------:R-:W-:Y:S02]  /*02e0*/  IADD3 R0, PT, PT, R0, 0x10, RZ ;  /* 0x0000001000007810 */ /* 0x000fe40007ffe0ff */
[----:B------:R-:W-:Y:S02]  /*02f0*/  IADD3 R15, PT, PT, R15, 0x10, RZ ;  /* 0x000000100f0f7810 */ /* 0x000fe40007ffe0ff */
[----:B------:R-:W-:Y:S02]  /*0300*/  IADD3 R21, PT, PT, R21, 0x10, RZ ;  /* 0x0000001015157810 */ /* 0x000fe40007ffe0ff */
[----:B------:R-:W-:Y:S01]  /*0310*/  LEA R14, R16, R14, 0x4 ;  /* 0x0000000e100e7211 */ /* 0x000fe200078e20ff */
[----:B--2---:R-:W-:Y:S04]  /*0320*/  STS [R20], R27 ;  /* 0x0000001b14007388 */ /* 0x004fe80000000800 */
[----:B---3--:R-:W-:Y:S01]  /*0330*/  STS [R17], R22 ;  /* 0x0000001611007388 */ /* 0x008fe20000000800 */
[----:B------:R-:W-:Y:S06]  /*0340*/  BAR.SYNC.DEFER_BLOCKING 0x0 ;  /* 0x0000000000007b1d */ /* 0x000fec0000010000 */
[----:B------:R-:W-:Y:S04]  /*0350*/  LDS R26, [R19] ;  /* 0x00000000131a7984 */ /* 0x000fe80000000800 */
[----:B------:R-:W0:Y:S04]  /*0360*/  LDS.128 R8, [R18] ;  /* 0x0000000012087984 */ /* 0x000e280000000c00 */
[----:B------:R-:W1:Y:S04]  /*0370*/  LDS R29, [R19+0x40] ;  /* 0x00004000131d7984 */ /* 0x000e680000000800 */
[----:B------:R-:W2:Y:S04]  /*0380*/  LDS R25, [R19+0x80] ;  /* 0x0000800013197984 */ /* 0x000ea80000000800 */
[----:B------:R-:W3:Y:S04]  /*0390*/  LDS R24, [R19+0xc0] ;  /* 0x0000c00013187984 */ /* 0x000ee80000000800 */
[----:B------:R-:W-:Y:S04]  /*03a0*/  LDS.128 R4, [R18+0x10] ;  /* 0x0000100012047984 */ /* 0x000fe80000000c00 */
[----:B------:R-:W-:Y:S04]  /*03b0*/  LDS R22, [R19+0x140] ;  /* 0x0001400013167984 */ /* 0x000fe80000000800 */
[----:B------:R-:W-:Y:S01]  /*03c0*/  LDS R27, [R19+0x200] ;  /* 0x00020000131b7984 */ /* 0x000fe20000000800 */
[----:B0-----:R-:W-:-:S03]  /*03d0*/  FFMA R8, R8, R26, R23 ;  /* 0x0000001a08087223 */ /* 0x001fc60000000017 */
[----:B------:R-:W0:Y:S01]  /*03e0*/  LDS R23, [R19+0x100] ;  /* 0x0001000013177984 */ /* 0x000e220000000800 */
[----:B-1----:R-:W-:-:S03]  /*03f0*/  FFMA R8, R29, R9, R8 ;  /* 0x000000091d087223 */ /* 0x002fc60000000008 */
[----:B------:R-:W-:Y:S01]  /*0400*/  LDS R26, [R19+0x1c0] ;  /* 0x0001c000131a7984 */ /* 0x000fe20000000800 */
[----:B--2---:R-:W-:-:S03]  /*0410*/  FFMA R9, R25, R10, R8 ;  /* 0x0000000a19097223 */ /* 0x004fc60000000008 */
[----:B------:R-:W1:Y:S01]  /*0420*/  LDS R25, [R19+0x180] ;  /* 0x0001800013197984 */ /* 0x000e620000000800 */
[----:B---3--:R-:W-:-:S03]  /*0430*/  FFMA R9, R24, R11, R9 ;  /* 0x0000000b18097223 */ /* 0x008fc60000000009 */
[----:B------:R-:W-:Y:S01]  /*0440*/  LDS R24, [R19+0x240] ;  /* 0x0002400013187984 */ /* 0x000fe20000000800 */
[----:B0-----:R-:W-:-:S03]  /*0450*/  FFMA R23, R4, R23, R9 ;  /* 0x0000001704177223 */ /* 0x001fc60000000009 */
[----:B------:R-:W0:Y:S01]  /*0460*/  LDS.128 R8, [R18+0x20] ;  /* 0x0000200012087984 */ /* 0x000e220000000c00 */
[----:B------:R-:W-:-:S03]  /*0470*/  FFMA R22, R22, R5, R23 ;  /* 0x0000000516167223 */ /* 0x000fc60000000017 */
[----:B------:R-:W2:Y:S01]  /*0480*/  LDS R23, [R19+0x280] ;  /* 0x0002800013177984 */ /* 0x000ea20000000800 */
[----:B-1----:R-:W-:-:S03]  /*0490*/  FFMA R25, R25, R6, R22 ;  /* 0x0000000619197223 */ /* 0x002fc60000000016 */
[----:B------:R-:W1:Y:S01]  /*04a0*/  LDS R22, [R19+0x2c0] ;  /* 0x0002c00013167984 */ /* 0x000e620000000800 */
[----:B------:R-:W-:-:S03]  /*04b0*/  FFMA R7, R26, R7, R25 ;  /* 0x000000071a077223 */ /* 0x000fc60000000019 */
[----:B------:R-:W-:Y:S01]  /*04c0*/  LDS R25, [R19+0x300] ;  /* 0x0003000013197984 */ /* 0x000fe20000000800 */
[----:B0-----:R-:W-:-:S03]  /*04d0*/  FFMA R27, R8, R27, R7 ;  /* 0x0000001b081b7223 */ /* 0x001fc60000000007 */
[----:B------:R-:W0:Y:S01]  /*04e0*/  LDS.128 R4, [R18+0x30] ;  /* 0x0000300012047984 */ /* 0x000e220000000c00 */
[----:B------:R-:W-:-:S03]  /*04f0*/  FFMA R24, R24, R9, R27 ;  /* 0x0000000918187223 */ /* 0x000fc6000000001b */
[----:B------:R-:W3:Y:S04]  /*0500*/  LDS R27, [R19+0x340] ;  /* 0x00034000131b7984 */ /* 0x000ee80000000800 */
[----:B------:R-:W4:Y:S04]  /*0510*/  LDS R9, [R19+0x380] ;  /* 0x0003800013097984 */ /* 0x000f280000000800 */
[----:B------:R-:W5:Y:S01]  /*0520*/  LDS R8, [R19+0x3c0] ;  /* 0x0003c00013087984 */ /* 0x000f620000000800 */
[----:B--2---:R-:W-:-:S04]  /*0530*/  FFMA R23, R23, R10, R24 ;  /* 0x0000000a17177223 */ /* 0x004fc80000000018 */
[----:B-1----:R-:W-:-:S04]  /*0540*/  FFMA R11, R22, R11, R23 ;  /* 0x0000000b160b7223 */ /* 0x002fc80000000017 */
[----:B0-----:R-:W-:-:S04]  /*0550*/  FFMA R4, R4, R25, R11 ;  /* 0x0000001904047223 */ /* 0x001fc8000000000b */
[----:B---3--:R-:W-:-:S04]  /*0560*/  FFMA R4, R27, R5, R4 ;  /* 0x000000051b047223 */ /* 0x008fc80000000004 */
[----:B----4-:R-:W-:-:S04]  /*0570*/  FFMA R9, R9, R6, R4 ;  /* 0x0000000609097223 */ /* 0x010fc80000000004 */
[----:B-----5:R-:W-:Y:S01]  /*0580*/  FFMA R23, R8, R7, R9 ;  /* 0x0000000708177223 */ /* 0x020fe20000000009 */
[----:B------:R-:W-:Y:S06]  /*0590*/  BAR.SYNC.DEFER_BLOCKING 0x0 ;  /* 0x0000000000007b1d */ /* 0x000fec0000010000 */
[----:B------:R-:W-:Y:S05]  /*05a0*/  BRA.U UP0, `(.L_x_1) ;  /* 0xfffffffd00187547 */ /* 0x000fea000b83ffff */
.L_x_0:
[----:B------:R-:W0:Y:S01]  /*05b0*/  LDCU UR4, c[0x0][0x398] ;  /* 0x00007300ff0477ac */ /* 0x000e220008000800 */
[----:B------:R-:W-:-:S04]  /*05c0*/  ISETP.GE.AND P0, PT, R13, UR14, PT ;  /* 0x0000000e0d007c0c */ /* 0x000fc8000bf06270 */
[----:B0-----:R-:W-:-:S13]  /*05d0*/  ISETP.GE.OR P0, PT, R12, UR4, P0 ;  /* 0x000000040c007c0c */ /* 0x001fda0008706670 */
[----:B------:R-:W-:Y:S05]  /*05e0*/  @P0 EXIT ;  /* 0x000000000000094d */ /* 0x000fea0003800000 */
[----:B------:R-:W0:Y:S01]  /*05f0*/  LDC.64 R2, c[0x0][0x390] ;  /* 0x0000e400ff027b82 */ /* 0x000e220000000a00 */
[----:B------:R-:W-:-:S04]  /*0600*/  IMAD R13, R12, UR14, R13 ;  /* 0x0000000e0c0d7c24 */ /* 0x000fc8000f8e020d */
[----:B0-----:R-:W-:-:S05]  /*0610*/  IMAD.WIDE R2, R13, 0x4, R2 ;  /* 0x000000040d027825 */ /* 0x001fca00078e0202 */
[----:B------:R-:W-:Y:S01]  /*0620*/  STG.E desc[UR8][R2.64], R23 ;  /* 0x0000001702007986 */ /* 0x000fe2000c101908 */
[----:B------:R-:W-:Y:S05]  /*0630*/  EXIT ;  /* 0x000000000000794d */ /* 0x000fea0003800000 */
.L_x_2:
[----:B------:R-:W-:-:S00]  /*0640*/  BRA `(.L_x_2) ;  /* 0xfffffffc00fc7947 */ /* 0x000fc0000383ffff */
[----:B------:R-:W-:-:S00]  /*0650*/  NOP ;  /* 0x0000000000007918 */ /* 0x000fc00000000000 */
        /* <DEDUP_REMOVED lines=10> */
.L_x_9:


//--------------------- .text._Z14matrixMulNaivePKfS0_Pfiii --------------------------
	.section	.text._Z14matrixMulNaivePKfS0_Pfiii,"ax",@progbits
	.align	128
        .global         _Z14matrixMulNaivePKfS0_Pfiii
        .type           _Z14matrixMulNaivePKfS0_Pfiii,@function
        .size           _Z14matrixMulNaivePKfS0_Pfiii,(.L_x_10 - _Z14matrixMulNaivePKfS0_Pfiii)
        .other          _Z14matrixMulNaivePKfS0_Pfiii,@"STO_CUDA_ENTRY STV_DEFAULT"
_Z14matrixMulNaivePKfS0_Pfiii:
.text._Z14matrixMulNaivePKfS0_Pfiii:
[----:B------:R-:W-:Y:S01]  /*0000*/  LDC R1, c[0x0][0x37c] ;  /* 0x0000df00ff017b82 */ /* 0x000fe20000000800 */
[----:B------:R-:W0:Y:S07]  /*0010*/  S2R R5, SR_TID.X ;  /* 0x0000000000057919 */ /* 0x000e2e0000002100 */
[----:B------:R-:W1:Y:S01]  /*0020*/  LDC R16, c[0x0][0x364] ;  /* 0x0000d900ff107b82 */ /* 0x000e620000000800 */
[----:B------:R-:W2:Y:S01]  /*0030*/  LDCU UR6, c[0x0][0x398] ;  /* 0x00007300ff0677ac */ /* 0x000ea20008000800 */
[----:B------:R-:W1:Y:S06]  /*0040*/  S2R R3, SR_TID.Y ;  /* 0x0000000000037919 */ /* 0x000e6c0000002200 */
[----:B------:R-:W0:Y:S08]  /*0050*/  S2UR UR5, SR_CTAID.X ;  /* 0x00000000000579c3 */ /* 0x000e300000002500 */
[----:B------:R-:W0:Y:S08]  /*0060*/  LDC R0, c[0x0][0x360] ;  /* 0x0000d800ff007b82 */ /* 0x000e300000000800 */
[----:B------:R-:W1:Y:S08]  /*0070*/  S2UR UR4, SR_CTAID.Y ;  /* 0x00000000000479c3 */ /* 0x000e700000002600 */
[----:B------:R-:W3:Y:S01]  /*0080*/  LDC R17, c[0x0][0x3a0] ;  /* 0x0000e800ff117b82 */ /* 0x000ee20000000800 */
[----:B0-----:R-:W-:-:S02]  /*0090*/  IMAD R0, R0, UR5, R5 ;  /* 0x0000000500007c24 */ /* 0x001fc4000f8e0205 */
[----:B-1----:R-:W-:-:S03]  /*00a0*/  IMAD R16, R16, UR4, R3 ;  /* 0x0000000410107c24 */ /* 0x002fc6000f8e0203 */
[----:B---3--:R-:W-:-:S04]  /*00b0*/  ISETP.GE.AND P0, PT, R0, R17, PT ;  /* 0x000000110000720c */ /* 0x008fc80003f06270 */
[----:B--2---:R-:W-:-:S13]  /*00c0*/  ISETP.GE.OR P0, PT, R16, UR6, P0 ;  /* 0x0000000610007c0c */ /* 0x004fda0008706670 */
[----:B------:R-:W-:Y:S05]  /*00d0*/  @P0 EXIT ;  /* 0x000000000000094d */ /* 0x000fea0003800000 */
[----:B------:R-:W0:Y:S01]  /*00e0*/  LDC R19, c[0x0][0x39c] ;  /* 0x0000e700ff137b82 */ /* 0x000e220000000800 */
[----:B------:R-:W1:Y:S01]  /*00f0*/  LDCU.64 UR4, c[0x0][0x358] ;  /* 0x00006b00ff0477ac */ /* 0x000e620008000a00 */
[----:B------:R-:W-:Y:S01]  /*0100*/  HFMA2 R24, -RZ, RZ, 0, 0 ;  /* 0x00000000ff187431 */ /* 0x000fe200000001ff */
[----:B0-----:R-:W-:-:S13]  /*0110*/  ISETP.GE.AND P0, PT, R19, 0x1, PT ;  /* 0x000000011300780c */ /* 0x001fda0003f06270 */
[----:B-1----:R-:W-:Y:S05]  /*0120*/  @!P0 BRA `(.L_x_3) ;  /* 0x0000000400e08947 */ /* 0x002fea0003800000 */
[C---:B------:R-:W-:Y:S01]  /*0130*/  ISETP.GE.U32.AND P1, PT, R19.reuse, 0x8, PT ;  /* 0x000000081300780c */ /* 0x040fe20003f26070 */
[----:B------:R-:W-:Y:S01]  /*0140*/  IMAD R20, R16, R19, RZ ;  /* 0x0000001310147224 */ /* 0x000fe200078e02ff */
[----:B------:R-:W-:Y:S02]  /*0150*/  LOP3.LUT R27, R19, 0x7, RZ, 0xc0, !PT ;  /* 0x00000007131b7812 */ /* 0x000fe400078ec0ff */
[----:B------:R-:W-:Y:S02]  /*0160*/  MOV R24, RZ ;  /* 0x000000ff00187202 */ /* 0x000fe40000000f00 */
[----:B------:R-:W-:Y:S02]  /*0170*/  ISETP.NE.AND P0, PT, R27, RZ, PT ;  /* 0x000000ff1b00720c */ /* 0x000fe40003f05270 */
[----:B------:R-:W-:-:S05]  /*0180*/  MOV R21, RZ ;  /* 0x000000ff00157202 */ /* 0x000fca0000000f00 */
[----:B------:R-:W-:Y:S06]  /*0190*/  @!P1 BRA `(.L_x_4) ;  /* 0x0000000000c49947 */ /* 0x000fec0003800000 */
[----:B------:R-:W0:Y:S01]  /*01a0*/  LDC.64 R2, c[0x0][0x380] ;  /* 0x0000e000ff027b82 */ /* 0x000e220000000a00 */
[----:B------:R-:W-:Y:S02]  /*01b0*/  LOP3.LUT R21, R19, 0x7ffffff8, RZ, 0xc0, !PT ;  /* 0x7ffffff813157812 */ /* 0x000fe400078ec0ff */
[----:B------:R-:W-:Y:S02]  /*01c0*/  MOV R24, RZ ;  /* 0x000000ff00187202 */ /* 0x000fe40000000f00 */
[----:B------:R-:W-:Y:S02]  /*01d0*/  MOV R18, R0 ;  /* 0x0000000000127202 */ /* 0x000fe40000000f00 */
[----:B------:R-:W-:Y:S01]  /*01e0*/  IADD3 R22, PT, PT, -R21, RZ, RZ ;  /* 0x000000ff15167210 */ /* 0x000fe20007ffe1ff */
[----:B0-----:R-:W-:-:S03]  /*01f0*/  IMAD.WIDE.U32 R2, R20, 0x4, R2 ;  /* 0x0000000414027825 */ /* 0x001fc600078e0002 */
[----:B------:R-:W-:-:S04]  /*0200*/  IADD3 R4, P1, PT, R2, 0x10, RZ ;  /* 0x0000001002047810 */ /* 0x000fc80007f3e0ff */
[----:B------:R-:W-:-:S09]  /*0210*/  IADD3.X R5, PT, PT, RZ, R3, RZ, P1, !PT ;  /* 0x00000003ff057210 */ /* 0x000fd20000ffe4ff */
.L_x_5:
[----:B------:R-:W0:Y:S01]  /*0220*/  LDC.64 R14, c[0x0][0x388] ;  /* 0x0000e200ff0e7b82 */ /* 0x000e220000000a00 */
[----:B------:R-:W-:Y:S02]  /*0230*/  MOV R2, R4 ;  /* 0x0000000400027202 */ /* 0x000fe40000000f00 */
[----:B------:R-:W-:-:S05]  /*0240*/  MOV R3, R5 ;  /* 0x0000000500037202 */ /* 0x000fca0000000f00 */
[----:B------:R-:W2:Y:S04]  /*0250*/  LDG.E R25, desc[UR4][R2.64+-0x10] ;  /* 0xfffff00402197981 */ /* 0x000ea8000c1e1900 */
[----:B------:R-:W3:Y:S04]  /*0260*/  LDG.E R23, desc[UR4][R2.64+-0xc] ;  /* 0xfffff40402177981 */ /* 0x000ee8000c1e1900 */
[----:B------:R-:W4:Y:S04]  /*0270*/  LDG.E R29, desc[UR4][R2.64+-0x8] ;  /* 0xfffff804021d7981 */ /* 0x000f28000c1e1900 */
[----:B------:R-:W5:Y:S01]  /*0280*/  LDG.E R28, desc[UR4][R2.64+-0x4] ;  /* 0xfffffc04021c7981 */ /* 0x000f62000c1e1900 */
[----:B0-----:R-:W-:-:S05]  /*0290*/  IMAD.WIDE R14, R18, 0x4, R14 ;  /* 0x00000004120e7825 */ /* 0x001fca00078e020e */
[----:B------:R0:W2:Y:S01]  /*02a0*/  LDG.E R26, desc[UR4][R14.64] ;  /* 0x000000040e1a7981 */ /* 0x0000a2000c1e1900 */
[----:B------:R-:W-:-:S04]  /*02b0*/  IMAD.WIDE R12, R17, 0x4, R14 ;  /* 0x00000004110c7825 */ /* 0x000fc800078e020e */
[C---:B------:R-:W-:Y:S02]  /*02c0*/  IMAD.WIDE R4, R17.reuse, 0x4, R12 ;  /* 0x0000000411047825 */ /* 0x040fe400078e020c */
[----:B------:R-:W3:Y:S02]  /*02d0*/  LDG.E R12, desc[UR4][R12.64] ;  /* 0x000000040c0c7981 */ /* 0x000ee4000c1e1900 */
[C---:B------:R-:W-:Y:S02]  /*02e0*/  IMAD.WIDE R8, R17.reuse, 0x4, R4 ;  /* 0x0000000411087825 */ /* 0x040fe400078e0204 */
[----:B------:R-:W4:Y:S02]  /*02f0*/  LDG.E R4, desc[UR4][R4.64] ;  /* 0x0000000404047981 */ /* 0x000f24000c1e1900 */
[C---:B------:R-:W-:Y:S02]  /*0300*/  IMAD.WIDE R6, R17.reuse, 0x4, R8 ;  /* 0x0000000411067825 */ /* 0x040fe400078e0208 */
[----:B------:R-:W5:Y:S02]  /*0310*/  LDG.E R8, desc[UR4][R8.64] ;  /* 0x0000000408087981 */ /* 0x000f64000c1e1900 */
[----:B------:R-:W-:-:S02]  /*0320*/  IMAD.WIDE R10, R17, 0x4, R6 ;  /* 0x00000004110a7825 */ /* 0x000fc400078e0206 */
[----:B------:R-:W5:Y:S04]  /*0330*/  LDG.E R5, desc[UR4][R2.64] ;  /* 0x0000000402057981 */ /* 0x000f68000c1e1900 */
[----:B------:R-:W5:Y:S01]  /*0340*/  LDG.E R6, desc[UR4][R6.64] ;  /* 0x0000000406067981 */ /* 0x000f62000c1e1900 */
[----:B0-----:R-:W-:-:S03]  /*0350*/  IMAD.WIDE R14, R17, 0x4, R10 ;  /* 0x00000004110e7825 */ /* 0x001fc600078e020a */
[----:B------:R-:W5:Y:S04]  /*0360*/  LDG.E R10, desc[UR4][R10.64] ;  /* 0x000000040a0a7981 */ /* 0x000f68000c1e1900 */
[----:B------:R-:W5:Y:S04]  /*0370*/  LDG.E R13, desc[UR4][R14.64] ;  /* 0x000000040e0d7981 */ /* 0x000f68000c1e1900 */
[----:B------:R-:W5:Y:S04]  /*0380*/  LDG.E R7, desc[UR4][R2.64+0x4] ;  /* 0x0000040402077981 */ /* 0x000f68000c1e1900 */
[----:B------:R-:W5:Y:S01]  /*0390*/  LDG.E R9, desc[UR4][R2.64+0xc] ;  /* 0x00000c0402097981 */ /* 0x000f62000c1e1900 */
[----:B--2---:R-:W-:Y:S01]  /*03a0*/  FFMA R26, R25, R26, R24 ;  /* 0x0000001a191a7223 */ /* 0x004fe20000000018 */
[----:B------:R-:W-:-:S02]  /*03b0*/  IMAD.WIDE R24, R17, 0x4, R14 ;  /* 0x0000000411187825 */ /* 0x000fc400078e020e */
[----:B------:R-:W2:Y:S04]  /*03c0*/  LDG.E R14, desc[UR4][R2.64+0x8] ;  /* 0x00000804020e7981 */ /* 0x000ea8000c1e1900 */
[----:B------:R-:W2:Y:S01]  /*03d0*/  LDG.E R24, desc[UR4][R24.64] ;  /* 0x0000000418187981 */ /* 0x000ea2000c1e1900 */
[----:B---3--:R-:W-:Y:S01]  /*03e0*/  FFMA R12, R23, R12, R26 ;  /* 0x0000000c170c7223 */ /* 0x008fe2000000001a */
[----:B------:R-:W-:-:S03]  /*03f0*/  IADD3 R22, PT, PT, R22, 0x8, RZ ;  /* 0x0000000816167810 */ /* 0x000fc60007ffe0ff */
[----:B----4-:R-:W-:Y:S01]  /*0400*/  FFMA R29, R29, R4, R12 ;  /* 0x000000041d1d7223 */ /* 0x010fe2000000000c */
[----:B------:R-:W-:-:S03]  /*0410*/  ISETP.NE.AND P1, PT, R22, RZ, PT ;  /* 0x000000ff1600720c */ /* 0x000fc60003f25270 */
[----:B-----5:R-:W-:Y:S01]  /*0420*/  FFMA R8, R28, R8, R29 ;  /* 0x000000081c087223 */ /* 0x020fe2000000001d */
[----:B------:R-:W-:-:S03]  /*0430*/  IADD3 R4, P2, PT, R2, 0x20, RZ ;  /* 0x0000002002047810 */ /* 0x000fc60007f5e0ff */
[----:B------:R-:W-:Y:S01]  /*0440*/  FFMA R6, R5, R6, R8 ;  /* 0x0000000605067223 */ /* 0x000fe20000000008 */
[----:B------:R-:W-:Y:S02]  /*0450*/  IADD3.X R5, PT, PT, RZ, R3, RZ, P2, !PT ;  /* 0x00000003ff057210 */ /* 0x000fe400017fe4ff */
[----:B------:R-:W-:Y:S01]  /*0460*/  LEA R18, R17, R18, 0x3 ;  /* 0x0000001211127211 */ /* 0x000fe200078e18ff */
[----:B------:R-:W-:-:S04]  /*0470*/  FFMA R7, R7, R10, R6 ;  /* 0x0000000a07077223 */ /* 0x000fc80000000006 */
[----:B--2---:R-:W-:-:S04]  /*0480*/  FFMA R14, R14, R13, R7 ;  /* 0x0000000d0e0e7223 */ /* 0x004fc80000000007 */
[----:B------:R-:W-:Y:S01]  /*0490*/  FFMA R24, R9, R24, R14 ;  /* 0x0000001809187223 */ /* 0x000fe2000000000e */
[----:B------:R-:W-:Y:S06]  /*04a0*/  @P1 BRA `(.L_x_5) ;  /* 0xfffffffc005c1947 */ /* 0x000fec000383ffff */
.L_x_4:
[----:B------:R-:W-:Y:S05]  /*04b0*/  @!P0 BRA `(.L_x_3) ;  /* 0x0000000000fc8947 */ /* 0x000fea0003800000 */
[----:B------:R-:W-:Y:S02]  /*04c0*/  ISETP.GE.U32.AND P1, PT, R27, 0x4, PT ;  /* 0x000000041b00780c */ /* 0x000fe40003f26070 */
[----:B------:R-:W-:-:S04]  /*04d0*/  LOP3.LUT R14, R19, 0x3, RZ, 0xc0, !PT ;  /* 0x00000003130e7812 */ /* 0x000fc800078ec0ff */
[----:B------:R-:W-:-:S07]  /*04e0*/  ISETP.NE.AND P0, PT, R14, RZ, PT ;  /* 0x000000ff0e00720c */ /* 0x000fce0003f05270 */
[----:B------:R-:W-:Y:S06]  /*04f0*/  @!P1 BRA `(.L_x_6) ;  /* 0x00000000006c9947 */ /* 0x000fec0003800000 */
[----:B------:R-:W0:Y:S01]  /*0500*/  LDC.64 R4, c[0x0][0x388] ;  /* 0x0000e200ff047b82 */ /* 0x000e220000000a00 */
[----:B------:R-:W1:Y:S01]  /*0510*/  LDCU.64 UR6, c[0x0][0x380] ;  /* 0x00007000ff0677ac */ /* 0x000e620008000a00 */
[----:B------:R-:W-:Y:S01]  /*0520*/  IMAD R7, R21, R17, R0 ;  /* 0x0000001115077224 */ /* 0x000fe200078e0200 */
[CC--:B------:R-:W-:Y:S02]  /*0530*/  IADD3 R3, PT, PT, R20.reuse, R21.reuse, RZ ;  /* 0x0000001514037210 */ /* 0x0c0fe40007ffe0ff */
[----:B------:R-:W-:-:S03]  /*0540*/  IADD3 R8, P1, PT, R20, R21, RZ ;  /* 0x0000001514087210 */ /* 0x000fc60007f3e0ff */
[----:B------:R-:W2:Y:S01]  /*0550*/  LDC.64 R12, c[0x0][0x380] ;  /* 0x0000e000ff0c7b82 */ /* 0x000ea20000000a00 */
[----:B0-----:R-:W-:-:S04]  /*0560*/  IMAD.WIDE R4, R7, 0x4, R4 ;  /* 0x0000000407047825 */ /* 0x001fc800078e0204 */
[----:B------:R-:W-:Y:S02]  /*0570*/  IMAD.WIDE R6, R17, 0x4, R4 ;  /* 0x0000000411067825 */ /* 0x000fe400078e0204 */
[----:B------:R-:W3:Y:S02]  /*0580*/  LDG.E R4, desc[UR4][R4.64] ;  /* 0x0000000404047981 */ /* 0x000ee4000c1e1900 */
[----:B--2---:R-:W-:Y:S01]  /*0590*/  IMAD.WIDE.U32 R12, R3, 0x4, R12 ;  /* 0x00000004030c7825 */ /* 0x004fe200078e000c */
[----:B------:R-:W-:Y:S02]  /*05a0*/  IADD3.X R3, PT, PT, RZ, RZ, RZ, P1, !PT ;  /* 0x000000ffff037210 */ /* 0x000fe40000ffe4ff */
[----:B-1----:R-:W-:-:S03]  /*05b0*/  LEA R2, P1, R8, UR6, 0x2 ;  /* 0x0000000608027c11 */ /* 0x002fc6000f8210ff */
[----:B------:R-:W3:Y:S01]  /*05c0*/  LDG.E R13, desc[UR4][R12.64] ;  /* 0x000000040c0d7981 */ /* 0x000ee2000c1e1900 */
[----:B------:R-:W-:Y:S01]  /*05d0*/  LEA.HI.X R3, R8, UR7, R3, 0x2, P1 ;  /* 0x0000000708037c11 */ /* 0x000fe200088f1403 */
[C---:B------:R-:W-:Y:S02]  /*05e0*/  IMAD.WIDE R8, R17.reuse, 0x4, R6 ;  /* 0x0000000411087825 */ /* 0x040fe400078e0206 */
[----:B------:R-:W2:Y:S04]  /*05f0*/  LDG.E R6, desc[UR4][R6.64] ;  /* 0x0000000406067981 */ /* 0x000ea8000c1e1900 */
[----:B------:R-:W2:Y:S01]  /*0600*/  LDG.E R15, desc[UR4][R2.64+0x4] ;  /* 0x00000404020f7981 */ /* 0x000ea2000c1e1900 */
[----:B------:R-:W-:-:S03]  /*0610*/  IMAD.WIDE R10, R17, 0x4, R8 ;  /* 0x00000004110a7825 */ /* 0x000fc600078e0208 */
[----:B------:R-:W4:Y:S04]  /*0620*/  LDG.E R22, desc[UR4][R8.64] ;  /* 0x0000000408167981 */ /* 0x000f28000c1e1900 */
[----:B------:R-:W4:Y:S04]  /*0630*/  LDG.E R18, desc[UR4][R2.64+0x8] ;  /* 0x0000080402127981 */ /* 0x000f28000c1e1900 */
[----:B------:R-:W5:Y:S04]  /*0640*/  LDG.E R26, desc[UR4][R2.64+0xc] ;  /* 0x00000c04021a7981 */ /* 0x000f68000c1e1900 */
[----:B------:R-:W5:Y:S01]  /*0650*/  LDG.E R10, desc[UR4][R10.64] ;  /* 0x000000040a0a7981 */ /* 0x000f62000c1e1900 */
[----:B------:R-:W-:Y:S01]  /*0660*/  IADD3 R21, PT, PT, R21, 0x4, RZ ;  /* 0x0000000415157810 */ /* 0x000fe20007ffe0ff */
[----:B---3--:R-:W-:-:S04]  /*0670*/  FFMA R24, R13, R4, R24 ;  /* 0x000000040d187223 */ /* 0x008fc80000000018 */
[----:B--2---:R-:W-:-:S04]  /*0680*/  FFMA R15, R15, R6, R24 ;  /* 0x000000060f0f7223 */ /* 0x004fc80000000018 */
[----:B----4-:R-:W-:-:S04]  /*0690*/  FFMA R15, R18, R22, R15 ;  /* 0x00000016120f7223 */ /* 0x010fc8000000000f */
[----:B-----5:R-:W-:-:S07]  /*06a0*/  FFMA R24, R26, R10, R15 ;  /* 0x0000000a1a187223 */ /* 0x020fce000000000f */
.L_x_6:
[----:B------:R-:W-:Y:S05]  /*06b0*/  @!P0 BRA `(.L_x_3) ;  /* 0x00000000007c8947 */ /* 0x000fea0003800000 */
[----:B------:R-:W-:Y:S01]  /*06c0*/  ISETP.NE.AND P1, PT, R14, 0x1, PT ;  /* 0x000000010e00780c */ /* 0x000fe20003f25270 */
[----:B------:R-:W0:Y:S01]  /*06d0*/  LDC.64 R10, c[0x0][0x380] ;  /* 0x0000e000ff0a7b82 */ /* 0x000e220000000a00 */
[----:B------:R-:W-:-:S04]  /*06e0*/  LOP3.LUT R19, R19, 0x1, RZ, 0xc0, !PT ;  /* 0x0000000113137812 */ /* 0x000fc800078ec0ff */
[----:B------:R-:W-:-:S03]  /*06f0*/  ISETP.NE.U32.AND P0, PT, R19, 0x1, PT ;  /* 0x000000011300780c */ /* 0x000fc60003f05070 */
[----:B------:R-:W1:Y:S04]  /*0700*/  LDC.64 R8, c[0x0][0x388] ;  /* 0x0000e200ff087b82 */ /* 0x000e680000000a00 */
[CC--:B------:R-:W-:Y:S02]  /*0710*/  @P1 IADD3 R13, PT, PT, R20.reuse, R21.reuse, RZ ;  /* 0x00000015140d1210 */ /* 0x0c0fe40007ffe0ff */
[----:B------:R-:W-:Y:S02]  /*0720*/  @P1 IADD3 R12, P2, PT, R20, R21, RZ ;  /* 0x00000015140c1210 */ /* 0x000fe40007f5e0ff */
[----:B------:R-:W2:Y:S02]  /*0730*/  @P1 LDC.64 R2, c[0x0][0x380] ;  /* 0x0000e000ff021b82 */ /* 0x000ea40000000a00 */
[----:B------:R-:W-:-:S06]  /*0740*/  @P1 IADD3.X R14, PT, PT, RZ, RZ, RZ, P2, !PT ;  /* 0x000000ffff0e1210 */ /* 0x000fcc00017fe4ff */
[----:B------:R-:W3:Y:S01]  /*0750*/  LDC.64 R4, c[0x0][0x380] ;  /* 0x0000e000ff047b82 */ /* 0x000ee20000000a00 */
[----:B0-----:R-:W-:-:S04]  /*0760*/  @P1 IMAD.WIDE.U32 R10, R13, 0x4, R10 ;  /* 0x000000040d0a1825 */ /* 0x001fc800078e000a */
[C---:B------:R-:W-:Y:S01]  /*0770*/  @P1 IMAD R13, R21.reuse, R17, R0 ;  /* 0x00000011150d1224 */ /* 0x040fe200078e0200 */
[----:B------:R-:W-:Y:S01]  /*0780*/  @P1 IADD3 R21, PT, PT, R21, 0x2, RZ ;  /* 0x0000000215151810 */ /* 0x000fe20007ffe0ff */
[----:B------:R-:W4:Y:S01]  /*0790*/  @P1 LDG.E R11, desc[UR4][R10.64] ;  /* 0x000000040a0b1981 */ /* 0x000f22000c1e1900 */
[----:B------:R-:W0:Y:S01]  /*07a0*/  LDC.64 R6, c[0x0][0x388] ;  /* 0x0000e200ff067b82 */ /* 0x000e220000000a00 */
[----:B-1----:R-:W-:Y:S01]  /*07b0*/  @P1 IMAD.WIDE R8, R13, 0x4, R8 ;  /* 0x000000040d081825 */ /* 0x002fe200078e0208 */
[----:B------:R-:W-:Y:S02]  /*07c0*/  @!P0 IADD3 R15, PT, PT, R20, R21, RZ ;  /* 0x00000015140f8210 */ /* 0x000fe40007ffe0ff */
[----:B--2---:R-:W-:Y:S01]  /*07d0*/  @P1 LEA R2, P2, R12, R2, 0x2 ;  /* 0x000000020c021211 */ /* 0x004fe200078410ff */
[----:B------:R-:W-:-:S03]  /*07e0*/  @!P0 IMAD R21, R21, R17, R0 ;  /* 0x0000001115158224 */ /* 0x000fc600078e0200 */
[----:B------:R-:W-:Y:S01]  /*07f0*/  @P1 LEA.HI.X R3, R12, R3, R14, 0x2, P2 ;  /* 0x000000030c031211 */ /* 0x000fe200010f140e */
[----:B------:R-:W-:Y:S01]  /*0800*/  @P1 IMAD.WIDE R12, R17, 0x4, R8 ;  /* 0x00000004110c1825 */ /* 0x000fe200078e0208 */
[----:B------:R-:W4:Y:S03]  /*0810*/  @P1 LDG.E R14, desc[UR4][R8.64] ;  /* 0x00000004080e1981 */ /* 0x000f26000c1e1900 */
[----:B---3--:R-:W-:Y:S01]  /*0820*/  @!P0 IMAD.WIDE.U32 R4, R15, 0x4, R4 ;  /* 0x000000040f048825 */ /* 0x008fe200078e0004 */
[----:B------:R-:W2:Y:S04]  /*0830*/  @P1 LDG.E R2, desc[UR4][R2.64+0x4] ;  /* 0x0000040402021981 */ /* 0x000ea8000c1e1900 */
[----:B------:R-:W2:Y:S01]  /*0840*/  @P1 LDG.E R12, desc[UR4][R12.64] ;  /* 0x000000040c0c1981 */ /* 0x000ea2000c1e1900 */
[----:B0-----:R-:W-:-:S03]  /*0850*/  @!P0 IMAD.WIDE R6, R21, 0x4, R6 ;  /* 0x0000000415068825 */ /* 0x001fc600078e0206 */
[----:B------:R-:W3:Y:S04]  /*0860*/  @!P0 LDG.E R5, desc[UR4][R4.64] ;  /* 0x0000000404058981 */ /* 0x000ee8000c1e1900 */
[----:B------:R-:W3:Y:S01]  /*0870*/  @!P0 LDG.E R6, desc[UR4][R6.64] ;  /* 0x0000000406068981 */ /* 0x000ee2000c1e1900 */
[----:B----4-:R-:W-:-:S04]  /*0880*/  @P1 FFMA R11, R11, R14, R24 ;  /* 0x0000000e0b0b1223 */ /* 0x010fc80000000018 */
[----:B--2---:R-:W-:-:S04]  /*0890*/  @P1 FFMA R24, R2, R12, R11 ;  /* 0x0000000c02181223 */ /* 0x004fc8000000000b */
[----:B---3--:R-:W-:-:S07]  /*08a0*/  @!P0 FFMA R24, R5, R6, R24 ;  /* 0x0000000605188223 */ /* 0x008fce0000000018 */
.L_x_3:
[----:B------:R-:W0:Y:S01]  /*08b0*/  LDC.64 R2, c[0x0][0x390] ;  /* 0x0000e400ff027b82 */ /* 0x000e220000000a00 */
[----:B------:R-:W-:-:S04]  /*08c0*/  IMAD R17, R16, R17, R0 ;  /* 0x0000001110117224 */ /* 0x000fc800078e0200 */
[----:B0-----:R-:W-:-:S05]  /*08d0*/  IMAD.WIDE R2, R17, 0x4, R2 ;  /* 0x0000000411027825 */ /* 0x001fca00078e0202 */
[----:B------:R-:W-:Y:S01]  /*08e0*/  STG.E desc[UR4][R2.64], R24 ;  /* 0x0000001802007986 */ /* 0x000fe2000c101904 */
[----:B------:R-:W-:Y:S05]  /*08f0*/  EXIT ;  /* 0x000000000000794d */ /* 0x000fea0003800000 */
.L_x_7:
        /* <DEDUP_REMOVED lines=16> */
.L_x_10:


//--------------------- .text._Z9vectorAddPKfS0_Pfi --------------------------
	.section	.text._Z9vectorAddPKfS0_Pfi,"ax",@progbits
	.align	128
        .global         _Z9vectorAddPKfS0_Pfi
        .type           _Z9vectorAddPKfS0_Pfi,@function
        .size           _Z9vectorAddPKfS0_Pfi,(.L_x_11 - _Z9vectorAddPKfS0_Pfi)
        .other          _Z9vectorAddPKfS0_Pfi,@"STO_CUDA_ENTRY STV_DEFAULT"
_Z9vectorAddPKfS0_Pfi:
.text._Z9vectorAddPKfS0_Pfi:
[----:B------:R-:W-:Y:S01]  /*0000*/  LDC R1, c[0x0][0x37c] ;  /* 0x0000df00ff017b82 */ /* 0x000fe20000000800 */
[----:B------:R-:W0:Y:S07]  /*0010*/  S2R R0, SR_TID.X ;  /* 0x0000000000007919 */ /* 0x000e2e0000002100 */
[----:B------:R-:W0:Y:S01]  /*0020*/  S2UR UR4, SR_CTAID.X ;  /* 0x00000000000479c3 */ /* 0x000e220000002500 */
[----:B------:R-:W1:Y:S07]  /*0030*/  LDCU UR5, c[0x0][0x398] ;  /* 0x00007300ff0577ac */ /* 0x000e6e0008000800 */
[----:B------:R-:W0:Y:S02]  /*0040*/  LDC R9, c[0x0][0x360] ;  /* 0x0000d800ff097b82 */ /* 0x000e240000000800 */
[----:B0-----:R-:W-:-:S05]  /*0050*/  IMAD R9, R9, UR4, R0 ;  /* 0x0000000409097c24 */ /* 0x001fca000f8e0200 */
[----:B-1----:R-:W-:-:S13]  /*0060*/  ISETP.GE.AND P0, PT, R9, UR5, PT ;  /* 0x0000000509007c0c */ /* 0x002fda000bf06270 */
[----:B------:R-:W-:Y:S05]  /*0070*/  @P0 EXIT ;  /* 0x000000000000094d */ /* 0x000fea0003800000 */
[----:B------:R-:W0:Y:S01]  /*0080*/  LDC.64 R2, c[0x0][0x380] ;  /* 0x0000e000ff027b82 */ /* 0x000e220000000a00 */
[----:B------:R-:W1:Y:S07]  /*0090*/  LDCU.64 UR4, c[0x0][0x358] ;  /* 0x00006b00ff0477ac */ /* 0x000e6e0008000a00 */
[----:B------:R-:W2:Y:S08]  /*00a0*/  LDC.64 R4, c[0x0][0x388] ;  /* 0x0000e200ff047b82 */ /* 0x000eb00000000a00 */
[----:B------:R-:W3:Y:S01]  /*00b0*/  LDC.64 R6, c[0x0][0x390] ;  /* 0x0000e400ff067b82 */ /* 0x000ee20000000a00 */
[----:B0-----:R-:W-:-:S06]  /*00c0*/  IMAD.WIDE R2, R9, 0x4, R2 ;  /* 0x0000000409027825 */ /* 0x001fcc00078e0202 */
[----:B-1----:R-:W4:Y:S01]  /*00d0*/  LDG.E R2, desc[UR4][R2.64] ;  /* 0x0000000402027981 */ /* 0x002f22000c1e1900 */
[----:B--2---:R-:W-:-:S06]  /*00e0*/  IMAD.WIDE R4, R9, 0x4, R4 ;  /* 0x0000000409047825 */ /* 0x004fcc00078e0204 */
[----:B------:R-:W4:Y:S01]  /*00f0*/  LDG.E R5, desc[UR4][R4.64] ;  /* 0x0000000404057981 */ /* 0x000f22000c1e1900 */
[----:B---3--:R-:W-:-:S04]  /*0100*/  IMAD.WIDE R6, R9, 0x4, R6 ;  /* 0x0000000409067825 */ /* 0x008fc800078e0206 */
[----:B----4-:R-:W-:-:S05]  /*0110*/  FADD R9, R2, R5 ;  /* 0x0000000502097221 */ /* 0x010fca0000000000 */
[----:B------:R-:W-:Y:S01]  /*0120*/  STG.E desc[UR4][R6.64], R9 ;  /* 0x0000000906007986 */ /* 0x000fe2000c101904 */
[----:B------:R-:W-:Y:S05]  /*0130*/  EXIT ;  /* 0x000000000000794d */ /* 0x000fea0003800000 */
.L_x_8:
        /* <DEDUP_REMOVED lines=12> */
.L_x_11:


//--------------------- .nv.shared._Z15matrixMulSharedPKfS0_Pfiii --------------------------
	.section	.nv.shared._Z15matrixMulSharedPKfS0_Pfiii,"aw",@nobits
	.sectionflags	@""
	.align	4
.nv.shared._Z15matrixMulSharedPKfS0_Pfiii:
	.zero		3072


//--------------------- .nv.shared.reserved.0     --------------------------
	.section	.nv.shared.reserved.0,"aw",@nobits
	.weak		__nv_reservedSMEM_offset_0_alias
	.size		__nv_reservedSMEM_offset_0_alias, 0, 64
	.other		__nv_reservedSMEM_offset_0_alias,@"STO_CUDA_RESERVED_SHARED STV_DEFAULT"
__nv_reservedSMEM_offset_0_alias:
	.zero		0
	.zero		64


//--------------------- .nv.constant0._Z15matrixMulSharedPKfS0_Pfiii --------------------------
	.section	.nv.constant0._Z15matrixMulSharedPKfS0_Pfiii,"a",@progbits
	.sectionflags	@""
	.align	4
.nv.constant0._Z15matrixMulSharedPKfS0_Pfiii:
	.zero		932


//--------------------- .nv.constant0._Z14matrixMulNaivePKfS0_Pfiii --------------------------
	.section	.nv.constant0._Z14matrixMulNaivePKfS0_Pfiii,"a",@progbits
	.sectionflags	@""
	.align	4
.nv.constant0._Z14matrixMulNaivePKfS0_Pfiii:
	.zero		932


//--------------------- .nv.constant0._Z9vectorAddPKfS0_Pfi --------------------------
	.section	.nv.constant0._Z9vectorAddPKfS0_Pfi,"a",@progbits
	.sectionflags	@""
	.align	4
.nv.constant0._Z9vectorAddPKfS0_Pfi:
	.zero		924


//--------------------- SYMBOLS --------------------------

	.type		.nv.reservedSmem.offset0,@object
	.size		.nv.reservedSmem.offset0,0x4
	.type		.nv.reservedSmem.cap,@object
	.size		.nv.reservedSmem.cap,0x4
